//
// Generated by NVIDIA NVVM Compiler
//
// Compiler Build ID: CL-36424714
// Cuda compilation tools, release 13.0, V13.0.88
// Based on NVVM 20.0.0
//

.version 9.0
.target sm_100
.address_size 64

	// .globl	_Z14printThreadIdxv
.extern .func  (.param .b32 func_retval0) vprintf
(
	.param .b64 vprintf_param_0,
	.param .b64 vprintf_param_1
)
;
.global .align 1 .b8 $str[48] = {84, 104, 114, 101, 97, 100, 73, 100, 120, 46, 120, 61, 37, 100, 44, 32, 84, 104, 114, 101, 97, 100, 73, 100, 120, 46, 121, 61, 37, 100, 44, 32, 84, 104, 114, 101, 97, 100, 73, 100, 120, 46, 122, 61, 37, 100, 10};
.global .align 1 .b8 $str$1[45] = {66, 108, 111, 99, 107, 73, 100, 120, 46, 120, 61, 37, 100, 44, 32, 66, 108, 111, 99, 107, 73, 100, 120, 46, 121, 61, 37, 100, 44, 32, 66, 108, 111, 99, 107, 73, 100, 120, 46, 122, 61, 37, 100, 10};
.global .align 1 .b8 $str$2[45] = {66, 108, 111, 99, 107, 68, 105, 109, 46, 120, 61, 37, 100, 44, 32, 66, 108, 111, 99, 107, 68, 105, 109, 46, 121, 61, 37, 100, 44, 32, 66, 108, 111, 99, 107, 68, 105, 109, 46, 122, 61, 37, 100, 10};
.global .align 1 .b8 $str$3[42] = {71, 114, 105, 100, 68, 105, 109, 46, 120, 61, 37, 100, 44, 32, 71, 114, 105, 100, 68, 105, 109, 46, 121, 61, 37, 100, 44, 32, 71, 114, 105, 100, 68, 105, 109, 46, 122, 61, 37, 100, 10};

.visible .entry _Z14printThreadIdxv()
{
	.local .align 8 .b8 	__local_depot0[16];
	.reg .b64 	%SP;
	.reg .b64 	%SPL;
	.reg .b32 	%r<6>;
	.reg .b64 	%rd<5>;

	mov.u64 	%SPL, __local_depot0;
	cvta.local.u64 	%SP, %SPL;
	add.u64 	%rd1, %SP, 0;
	add.u64 	%rd2, %SPL, 0;
	mov.u32 	%r1, %tid.x;
	mov.u32 	%r2, %tid.y;
	mov.u32 	%r3, %tid.z;
	st.local.v2.u32 	[%rd2], {%r1, %r2};
	st.local.u32 	[%rd2+8], %r3;
	mov.u64 	%rd3, $str;
	cvta.global.u64 	%rd4, %rd3;
	{ // callseq 0, 0
	.param .b64 param0;
	st.param.b64 	[param0], %rd4;
	.param .b64 param1;
	st.param.b64 	[param1], %rd1;
	.param .b32 retval0;
	call.uni (retval0), 
	vprintf, 
	(
	param0, 
	param1
	);
	ld.param.b32 	%r4, [retval0];
	} // callseq 0
	ret;

}
	// .globl	_Z13printBlockIdxv
.visible .entry _Z13printBlockIdxv()
{
	.local .align 8 .b8 	__local_depot1[16];
	.reg .b64 	%SP;
	.reg .b64 	%SPL;
	.reg .b32 	%r<6>;
	.reg .b64 	%rd<5>;

	mov.u64 	%SPL, __local_depot1;
	cvta.local.u64 	%SP, %SPL;
	add.u64 	%rd1, %SP, 0;
	add.u64 	%rd2, %SPL, 0;
	mov.u32 	%r1, %ctaid.x;
	mov.u32 	%r2, %ctaid.y;
	mov.u32 	%r3, %ctaid.z;
	st.local.v2.u32 	[%rd2], {%r1, %r2};
	st.local.u32 	[%rd2+8], %r3;
	mov.u64 	%rd3, $str$1;
	cvta.global.u64 	%rd4, %rd3;
	{ // callseq 1, 0
	.param .b64 param0;
	st.param.b64 	[param0], %rd4;
	.param .b64 param1;
	st.param.b64 	[param1], %rd1;
	.param .b32 retval0;
	call.uni (retval0), 
	vprintf, 
	(
	param0, 
	param1
	);
	ld.param.b32 	%r4, [retval0];
	} // callseq 1
	ret;

}
	// .globl	_Z13printBlockDimv
.visible .entry _Z13printBlockDimv()
{
	.local .align 8 .b8 	__local_depot2[16];
	.reg .b64 	%SP;
	.reg .b64 	%SPL;
	.reg .b32 	%r<6>;
	.reg .b64 	%rd<5>;

	mov.u64 	%SPL, __local_depot2;
	cvta.local.u64 	%SP, %SPL;
	add.u64 	%rd1, %SP, 0;
	add.u64 	%rd2, %SPL, 0;
	mov.u32 	%r1, %ntid.x;
	mov.u32 	%r2, %ntid.y;
	mov.u32 	%r3, %ntid.z;
	st.local.v2.u32 	[%rd2], {%r1, %r2};
	st.local.u32 	[%rd2+8], %r3;
	mov.u64 	%rd3, $str$2;
	cvta.global.u64 	%rd4, %rd3;
	{ // callseq 2, 0
	.param .b64 param0;
	st.param.b64 	[param0], %rd4;
	.param .b64 param1;
	st.param.b64 	[param1], %rd1;
	.param .b32 retval0;
	call.uni (retval0), 
	vprintf, 
	(
	param0, 
	param1
	);
	ld.param.b32 	%r4, [retval0];
	} // callseq 2
	ret;

}
	// .globl	_Z12printGridDimv
.visible .entry _Z12printGridDimv()
{
	.local .align 8 .b8 	__local_depot3[16];
	.reg .b64 	%SP;
	.reg .b64 	%SPL;
	.reg .b32 	%r<6>;
	.reg .b64 	%rd<5>;

	mov.u64 	%SPL, __local_depot3;
	cvta.local.u64 	%SP, %SPL;
	add.u64 	%rd1, %SP, 0;
	add.u64 	%rd2, %SPL, 0;
	mov.u32 	%r1, %nctaid.x;
	mov.u32 	%r2, %nctaid.y;
	mov.u32 	%r3, %nctaid.z;
	st.local.v2.u32 	[%rd2], {%r1, %r2};
	st.local.u32 	[%rd2+8], %r3;
	mov.u64 	%rd3, $str$3;
	cvta.global.u64 	%rd4, %rd3;
	{ // callseq 3, 0
	.param .b64 param0;
	st.param.b64 	[param0], %rd4;
	.param .b64 param1;
	st.param.b64 	[param1], %rd1;
	.param .b32 retval0;
	call.uni (retval0), 
	vprintf, 
	(
	param0, 
	param1
	);
	ld.param.b32 	%r4, [retval0];
	} // callseq 3
	ret;

}


// ===== COMPILED SASS (sm_100) =====

	.target	sm_100

	.elftype	@"ET_EXEC"


//--------------------- .note.nv.tkinfo           --------------------------
	.section	.note.nv.tkinfo,"",@"SHT_NOTE"
	.sectionflags	@"SHF_NOTE_NV_TKINFO"
	.tkinfo
        /*0018*/ 	.word	0x00000002
        /*0030*/ 	.string	""
        /*0030*/ 	.string	"ptxas"
        /*0030*/ 	.string	"Cuda compilation tools, release 13.0, V13.0.88"
        /*0030*/ 	.string	"Build cuda_13.0.r13.0/compiler.36424714_0"
        /*0030*/ 	.string	"-arch sm_100 -m 64 "



//--------------------- .note.nv.cuinfo           --------------------------
	.section	.note.nv.cuinfo,"",@"SHT_NOTE"
	.sectionflags	@"SHF_NOTE_NV_CUINFO"
        /*0018*/ 	.short	0x0002
        /*001a*/ 	.short	0x0064
        /*001c*/ 	.short	0x0082
	.zero		2


//--------------------- .nv.info                  --------------------------
	.section	.nv.info,"",@"SHT_CUDA_INFO"
	.align	4


	//----- nvinfo : EIATTR_REGCOUNT
	.align		4
        /*0000*/ 	.byte	0x04, 0x2f
        /*0002*/ 	.short	(.L_5 - .L_4)
	.align		4
.L_4:
        /*0004*/ 	.word	index@(_Z14printThreadIdxv)
        /*0008*/ 	.word	0x00000018


	//----- nvinfo : EIATTR_FRAME_SIZE
	.align		4
.L_5:
        /*000c*/ 	.byte	0x04, 0x11
        /*000e*/ 	.short	(.L_7 - .L_6)
	.align		4
.L_6:
        /*0010*/ 	.word	index@(_Z14printThreadIdxv)
        /*0014*/ 	.word	0x00000010


	//----- nvinfo : EIATTR_REGCOUNT
	.align		4
.L_7:
        /*0018*/ 	.byte	0x04, 0x2f
        /*001a*/ 	.short	(.L_9 - .L_8)
	.align		4
.L_8:
        /*001c*/ 	.word	index@(_Z13printBlockIdxv)
        /*0020*/ 	.word	0x00000018


	//----- nvinfo : EIATTR_FRAME_SIZE
	.align		4
.L_9:
        /*0024*/ 	.byte	0x04, 0x11
        /*0026*/ 	.short	(.L_11 - .L_10)
	.align		4
.L_10:
        /*0028*/ 	.word	index@(_Z13printBlockIdxv)
        /*002c*/ 	.word	0x00000010


	//----- nvinfo : EIATTR_REGCOUNT
	.align		4
.L_11:
        /*0030*/ 	.byte	0x04, 0x2f
        /*0032*/ 	.short	(.L_13 - .L_12)
	.align		4
.L_12:
        /*0034*/ 	.word	index@(_Z13printBlockDimv)
        /*0038*/ 	.word	0x00000018


	//----- nvinfo : EIATTR_FRAME_SIZE
	.align		4
.L_13:
        /*003c*/ 	.byte	0x04, 0x11
        /*003e*/ 	.short	(.L_15 - .L_14)
	.align		4
.L_14:
        /*0040*/ 	.word	index@(_Z13printBlockDimv)
        /*0044*/ 	.word	0x00000010


	//----- nvinfo : EIATTR_REGCOUNT
	.align		4
.L_15:
        /*0048*/ 	.byte	0x04, 0x2f
        /*004a*/ 	.short	(.L_17 - .L_16)
	.align		4
.L_16:
        /*004c*/ 	.word	index@(_Z12printGridDimv)
        /*0050*/ 	.word	0x00000018


	//----- nvinfo : EIATTR_FRAME_SIZE
	.align		4
.L_17:
        /*0054*/ 	.byte	0x04, 0x11
        /*0056*/ 	.short	(.L_19 - .L_18)
	.align		4
.L_18:
        /*0058*/ 	.word	index@(_Z12printGridDimv)
        /*005c*/ 	.word	0x00000010


	//----- nvinfo : EIATTR_MIN_STACK_SIZE
	.align		4
.L_19:
        /*0060*/ 	.byte	0x04, 0x12
        /*0062*/ 	.short	(.L_21 - .L_20)
	.align		4
.L_20:
        /*0064*/ 	.word	index@(_Z12printGridDimv)
        /*0068*/ 	.word	0x00000010


	//----- nvinfo : EIATTR_MIN_STACK_SIZE
	.align		4
.L_21:
        /*006c*/ 	.byte	0x04, 0x12
        /*006e*/ 	.short	(.L_23 - .L_22)
	.align		4
.L_22:
        /*0070*/ 	.word	index@(_Z13printBlockDimv)
        /*0074*/ 	.word	0x00000010


	//----- nvinfo : EIATTR_MIN_STACK_SIZE
	.align		4
.L_23:
        /*0078*/ 	.byte	0x04, 0x12
        /*007a*/ 	.short	(.L_25 - .L_24)
	.align		4
.L_24:
        /*007c*/ 	.word	index@(_Z13printBlockIdxv)
        /*0080*/ 	.word	0x00000010


	//----- nvinfo : EIATTR_MIN_STACK_SIZE
	.align		4
.L_25:
        /*0084*/ 	.byte	0x04, 0x12
        /*0086*/ 	.short	(.L_27 - .L_26)
	.align		4
.L_26:
        /*0088*/ 	.word	index@(_Z14printThreadIdxv)
        /*008c*/ 	.word	0x00000010
.L_27:


//--------------------- .nv.compat                --------------------------
	.section	.nv.compat,"",@"SHT_CUDA_COMPAT_INFO"
	.align	4
        /*0000*/ 	.byte	0x02, 0x09, 0x00, 0x00, 0x02, 0x02, 0x01, 0x00, 0x02, 0x05, 0x05, 0x00, 0x03, 0x07, 0x01, 0x01
        /*0010*/ 	.byte	0x02, 0x03, 0x00, 0x00, 0x02, 0x06, 0x01, 0x00, 0x04, 0x0b, 0x08, 0x00, 0x09, 0x00, 0x00, 0x00
        /*0020*/ 	.byte	0x00, 0x00, 0x00, 0x00


//--------------------- .nv.info._Z12printGridDimv --------------------------
	.section	.nv.info._Z12printGridDimv,"",@"SHT_CUDA_INFO"
	.sectionflags	@""
	.align	4


	//----- nvinfo : EIATTR_CUDA_API_VERSION
	.align		4
        /*0000*/ 	.byte	0x04, 0x37
        /*0002*/ 	.short	(.L_29 - .L_28)
.L_28:
        /*0004*/ 	.word	0x00000082


	//----- nvinfo : EIATTR_SPARSE_MMA_MASK
	.align		4
.L_29:
        /*0008*/ 	.byte	0x03, 0x50
        /*000a*/ 	.short	0x0000


	//----- nvinfo : EIATTR_MAXREG_COUNT
	.align		4
        /*000c*/ 	.byte	0x03, 0x1b
        /*000e*/ 	.short	0x00ff


	//----- nvinfo : EIATTR_EXTERNS
	.align		4
        /*0010*/ 	.byte	0x04, 0x0f
        /*0012*/ 	.short	(.L_31 - .L_30)


	//   ....[0]....
	.align		4
.L_30:
        /*0014*/ 	.word	index@(vprintf)


	//----- nvinfo : EIATTR_MERCURY_ISA_VERSION
	.align		4
.L_31:
        /*0018*/ 	.byte	0x03, 0x5f
        /*001a*/ 	.short	0x0101


	//----- nvinfo : EIATTR_VRC_CTA_INIT_COUNT
	.align		4
        /*001c*/ 	.byte	0x02, 0x4a
	.zero		1
	.zero		1


	//----- nvinfo : EIATTR_SYSCALL_OFFSETS
	.align		4
        /*0020*/ 	.byte	0x04, 0x46
        /*0022*/ 	.short	(.L_33 - .L_32)


	//   ....[0]....
.L_32:
        /*0024*/ 	.word	0x00000110


	//----- nvinfo : EIATTR_EXIT_INSTR_OFFSETS
	.align		4
.L_33:
        /*0028*/ 	.byte	0x04, 0x1c
        /*002a*/ 	.short	(.L_35 - .L_34)


	//   ....[0]....
.L_34:
        /*002c*/ 	.word	0x00000120


	//----- nvinfo : EIATTR_SW_WAR
	.align		4
.L_35:
        /*0030*/ 	.byte	0x04, 0x36
        /*0032*/ 	.short	(.L_37 - .L_36)
.L_36:
        /*0034*/ 	.word	0x00000008
.L_37:


//--------------------- .nv.info._Z13printBlockDimv --------------------------
	.section	.nv.info._Z13printBlockDimv,"",@"SHT_CUDA_INFO"
	.sectionflags	@""
	.align	4


	//----- nvinfo : EIATTR_CUDA_API_VERSION
	.align		4
        /*0000*/ 	.byte	0x04, 0x37
        /*0002*/ 	.short	(.L_39 - .L_38)
.L_38:
        /*0004*/ 	.word	0x00000082


	//----- nvinfo : EIATTR_SPARSE_MMA_MASK
	.align		4
.L_39:
        /*0008*/ 	.byte	0x03, 0x50
        /*000a*/ 	.short	0x0000


	//----- nvinfo : EIATTR_MAXREG_COUNT
	.align		4
        /*000c*/ 	.byte	0x03, 0x1b
        /*000e*/ 	.short	0x00ff


	//----- nvinfo : EIATTR_EXTERNS
	.align		4
        /*0010*/ 	.byte	0x04, 0x0f
        /*0012*/ 	.short	(.L_41 - .L_40)


	//   ....[0]....
	.align		4
.L_40:
        /*0014*/ 	.word	index@(vprintf)


	//----- nvinfo : EIATTR_MERCURY_ISA_VERSION
	.align		4
.L_41:
        /*0018*/ 	.byte	0x03, 0x5f
        /*001a*/ 	.short	0x0101


	//----- nvinfo : EIATTR_VRC_CTA_INIT_COUNT
	.align		4
        /*001c*/ 	.byte	0x02, 0x4a
	.zero		1
	.zero		1


	//----- nvinfo : EIATTR_SYSCALL_OFFSETS
	.align		4
        /*0020*/ 	.byte	0x04, 0x46
        /*0022*/ 	.short	(.L_43 - .L_42)


	//   ....[0]....
.L_42:
        /*0024*/ 	.word	0x00000110


	//----- nvinfo : EIATTR_EXIT_INSTR_OFFSETS
	.align		4
.L_43:
        /*0028*/ 	.byte	0x04, 0x1c
        /*002a*/ 	.short	(.L_45 - .L_44)


	//   ....[0]....
.L_44:
        /*002c*/ 	.word	0x00000120


	//----- nvinfo : EIATTR_SW_WAR
	.align		4
.L_45:
        /*0030*/ 	.byte	0x04, 0x36
        /*0032*/ 	.short	(.L_47 - .L_46)
.L_46:
        /*0034*/ 	.word	0x00000008
.L_47:


//--------------------- .nv.info._Z13printBlockIdxv --------------------------
	.section	.nv.info._Z13printBlockIdxv,"",@"SHT_CUDA_INFO"
	.sectionflags	@""
	.align	4


	//----- nvinfo : EIATTR_CUDA_API_VERSION
	.align		4
        /*0000*/ 	.byte	0x04, 0x37
        /*0002*/ 	.short	(.L_49 - .L_48)
.L_48:
        /*0004*/ 	.word	0x00000082


	//----- nvinfo : EIATTR_SPARSE_MMA_MASK
	.align		4
.L_49:
        /*0008*/ 	.byte	0x03, 0x50
        /*000a*/ 	.short	0x0000


	//----- nvinfo : EIATTR_MAXREG_COUNT
	.align		4
        /*000c*/ 	.byte	0x03, 0x1b
        /*000e*/ 	.short	0x00ff


	//----- nvinfo : EIATTR_EXTERNS
	.align		4
        /*0010*/ 	.byte	0x04, 0x0f
        /*0012*/ 	.short	(.L_51 - .L_50)


	//   ....[0]....
	.align		4
.L_50:
        /*0014*/ 	.word	index@(vprintf)


	//----- nvinfo : EIATTR_MERCURY_ISA_VERSION
	.align		4
.L_51:
        /*0018*/ 	.byte	0x03, 0x5f
        /*001a*/ 	.short	0x0101


	//----- nvinfo : EIATTR_VRC_CTA_INIT_COUNT
	.align		4
        /*001c*/ 	.byte	0x02, 0x4a
	.zero		1
	.zero		1


	//----- nvinfo : EIATTR_SYSCALL_OFFSETS
	.align		4
        /*0020*/ 	.byte	0x04, 0x46
        /*0022*/ 	.short	(.L_53 - .L_52)


	//   ....[0]....
.L_52:
        /*0024*/ 	.word	0x00000110


	//----- nvinfo : EIATTR_EXIT_INSTR_OFFSETS
	.align		4
.L_53:
        /*0028*/ 	.byte	0x04, 0x1c
        /*002a*/ 	.short	(.L_55 - .L_54)


	//   ....[0]....
.L_54:
        /*002c*/ 	.word	0x00000120


	//----- nvinfo : EIATTR_SW_WAR
	.align		4
.L_55:
        /*0030*/ 	.byte	0x04, 0x36
        /*0032*/ 	.short	(.L_57 - .L_56)
.L_56:
        /*0034*/ 	.word	0x00000008
.L_57:


//--------------------- .nv.info._Z14printThreadIdxv --------------------------
	.section	.nv.info._Z14printThreadIdxv,"",@"SHT_CUDA_INFO"
	.sectionflags	@""
	.align	4


	//----- nvinfo : EIATTR_CUDA_API_VERSION
	.align		4
        /*0000*/ 	.byte	0x04, 0x37
        /*0002*/ 	.short	(.L_59 - .L_58)
.L_58:
        /*0004*/ 	.word	0x00000082


	//----- nvinfo : EIATTR_SPARSE_MMA_MASK
	.align		4
.L_59:
        /*0008*/ 	.byte	0x03, 0x50
        /*000a*/ 	.short	0x0000


	//----- nvinfo : EIATTR_MAXREG_COUNT
	.align		4
        /*000c*/ 	.byte	0x03, 0x1b
        /*000e*/ 	.short	0x00ff


	//----- nvinfo : EIATTR_EXTERNS
	.align		4
        /*0010*/ 	.byte	0x04, 0x0f
        /*0012*/ 	.short	(.L_61 - .L_60)


	//   ....[0]....
	.align		4
.L_60:
        /*0014*/ 	.word	index@(vprintf)


	//----- nvinfo : EIATTR_MERCURY_ISA_VERSION
	.align		4
.L_61:
        /*0018*/ 	.byte	0x03, 0x5f
        /*001a*/ 	.short	0x0101


	//----- nvinfo : EIATTR_VRC_CTA_INIT_COUNT
	.align		4
        /*001c*/ 	.byte	0x02, 0x4a
	.zero		1
	.zero		1


	//----- nvinfo : EIATTR_SYSCALL_OFFSETS
	.align		4
        /*0020*/ 	.byte	0x04, 0x46
        /*0022*/ 	.short	(.L_63 - .L_62)


	//   ....[0]....
.L_62:
        /*0024*/ 	.word	0x00000110


	//----- nvinfo : EIATTR_EXIT_INSTR_OFFSETS
	.align		4
.L_63:
        /*0028*/ 	.byte	0x04, 0x1c
        /*002a*/ 	.short	(.L_65 - .L_64)


	//   ....[0]....
.L_64:
        /*002c*/ 	.word	0x00000120


	//----- nvinfo : EIATTR_SW_WAR
	.align		4
.L_65:
        /*0030*/ 	.byte	0x04, 0x36
        /*0032*/ 	.short	(.L_67 - .L_66)
.L_66:
        /*0034*/ 	.word	0x00000008
.L_67:


//--------------------- .nv.callgraph             --------------------------
	.section	.nv.callgraph,"",@"SHT_CUDA_CALLGRAPH"
	.align	4
	.sectionentsize	8
	.align		4
        /*0000*/ 	.word	0x00000000
	.align		4
        /*0004*/ 	.word	0xffffffff
	.align		4
        /*0008*/ 	.word	index@(_Z12printGridDimv)
	.align		4
        /*000c*/ 	.word	index@(vprintf)
	.align		4
        /*0010*/ 	.word	index@(_Z13printBlockDimv)
	.align		4
        /*0014*/ 	.word	index@(vprintf)
	.align		4
        /*0018*/ 	.word	index@(_Z13printBlockIdxv)
	.align		4
        /*001c*/ 	.word	index@(vprintf)
	.align		4
        /*0020*/ 	.word	index@(_Z14printThreadIdxv)
	.align		4
        /*0024*/ 	.word	index@(vprintf)
	.align		4
        /*0028*/ 	.word	0x00000000
	.align		4
        /*002c*/ 	.word	0xfffffffe
	.align		4
        /*0030*/ 	.word	0x00000000
	.align		4
        /*0034*/ 	.word	0xfffffffd
	.align		4
        /*0038*/ 	.word	0x00000000
	.align		4
        /*003c*/ 	.word	0xfffffffc


//--------------------- .nv.constant4             --------------------------
	.section	.nv.constant4,"a",@progbits
	.align	8
	.align		8
.nv.constant4:
        /*0000*/ 	.dword	vprintf
	.align		8
        /*0008*/ 	.dword	$str
	.align		8
        /*0010*/ 	.dword	$str$1
	.align		8
        /*0018*/ 	.dword	$str$2
	.align		8
        /*0020*/ 	.dword	$str$3


//--------------------- .text._Z12printGridDimv   --------------------------
	.section	.text._Z12printGridDimv,"ax",@progbits
	.align	128
        .global         _Z12printGridDimv
        .type           _Z12printGridDimv,@function
        .size           _Z12printGridDimv,(.L_x_8 - _Z12printGridDimv)
        .other          _Z12printGridDimv,@"STO_CUDA_ENTRY STV_DEFAULT"
_Z12printGridDimv:
.text._Z12printGridDimv:
[----:B------:R-:W0:Y:S01]  /*0000*/  LDC R1, c[0x0][0x37c] ;  /* 0x0000df00ff017b82 */ /* 0x000e220000000800 */
[----:B------:R-:W1:Y:S07]  /*0010*/  LDCU UR5, c[0x0][0x2fc] ;  /* 0x00005f80ff0577ac */ /* 0x000e6e0008000800 */
[----:B------:R-:W2:Y:S01]  /*0020*/  LDC R8, c[0x0][0x370] ;  /* 0x0000dc00ff087b82 */ /* 0x000ea20000000800 */
[----:B0-----:R-:W-:Y:S01]  /*0030*/  VIADD R1, R1, 0xfffffff0 ;  /* 0xfffffff001017836 */ /* 0x001fe20000000000 */
[----:B------:R-:W-:Y:S01]  /*0040*/  MOV R0, 0x0 ;  /* 0x0000000000007802 */ /* 0x000fe20000000f00 */
[----:B------:R-:W0:Y:S01]  /*0050*/  LDCU UR4, c[0x0][0x2f8] ;  /* 0x00005f00ff0477ac */ /* 0x000e220008000800 */
[----:B------:R-:W3:Y:S04]  /*0060*/  LDCU.64 UR6, c[0x4][0x20] ;  /* 0x01000400ff0677ac */ /* 0x000ee80008000a00 */
[----:B------:R-:W2:Y:S08]  /*0070*/  LDC R9, c[0x0][0x374] ;  /* 0x0000dd00ff097b82 */ /* 0x000eb00000000800 */
[----:B------:R-:W4:Y:S01]  /*0080*/  LDC R10, c[0x0][0x378] ;  /* 0x0000de00ff0a7b82 */ /* 0x000f220000000800 */
[----:B0-----:R-:W-:-:S07]  /*0090*/  IADD3 R6, P0, PT, R1, UR4, RZ ;  /* 0x0000000401067c10 */ /* 0x001fce000ff1e0ff */
[----:B------:R0:W5:Y:S01]  /*00a0*/  LDC.64 R2, c[0x4][R0] ;  /* 0x0100000000027b82 */ /* 0x0001620000000a00 */
[----:B---3--:R-:W-:Y:S01]  /*00b0*/  IMAD.U32 R4, RZ, RZ, UR6 ;  /* 0x00000006ff047e24 */ /* 0x008fe2000f8e00ff */
[----:B------:R-:W-:Y:S01]  /*00c0*/  MOV R5, UR7 ;  /* 0x0000000700057c02 */ /* 0x000fe20008000f00 */
[----:B-1----:R-:W-:Y:S01]  /*00d0*/  IMAD.X R7, RZ, RZ, UR5, P0 ;  /* 0x00000005ff077e24 */ /* 0x002fe200080e06ff */
[----:B--2---:R0:W-:Y:S04]  /*00e0*/  STL.64 [R1], R8 ;  /* 0x0000000801007387 */ /* 0x0041e80000100a00 */
[----:B----4-:R0:W-:Y:S02]  /*00f0*/  STL [R1+0x8], R10 ;  /* 0x0000080a01007387 */ /* 0x0101e40000100800 */
[----:B------:R-:W-:-:S07]  /*0100*/  LEPC R20, `(.L_x_0) ;  /* 0x000000001014794e */ /* 0x000fce0000000000 */
[----:B0----5:R-:W-:Y:S05]  /*0110*/  CALL.ABS.NOINC R2 ;  /* 0x0000000002007343 */ /* 0x021fea0003c00000 */
.L_x_0:
[----:B------:R-:W-:Y:S05]  /*0120*/  EXIT ;  /* 0x000000000000794d */ /* 0x000fea0003800000 */
.L_x_1:
[----:B------:R-:W-:-:S00]  /*0130*/  BRA `(.L_x_1) ;  /* 0xfffffffc00fc7947 */ /* 0x000fc0000383ffff */
[----:B------:R-:W-:-:S00]  /*0140*/  NOP ;  /* 0x0000000000007918 */ /* 0x000fc00000000000 */
        /* <DEDUP_REMOVED lines=11> */
.L_x_8:


//--------------------- .text._Z13printBlockDimv  --------------------------
	.section	.text._Z13printBlockDimv,"ax",@progbits
	.align	128
        .global         _Z13printBlockDimv
        .type           _Z13printBlockDimv,@function
        .size           _Z13printBlockDimv,(.L_x_9 - _Z13printBlockDimv)
        .other          _Z13printBlockDimv,@"STO_CUDA_ENTRY STV_DEFAULT"
_Z13printBlockDimv:
.text._Z13printBlockDimv:
        /* <DEDUP_REMOVED lines=18> */
.L_x_2:
[----:B------:R-:W-:Y:S05]  /*0120*/  EXIT ;  /* 0x000000000000794d */ /* 0x000fea0003800000 */
.L_x_3:
        /* <DEDUP_REMOVED lines=13> */
.L_x_9:


//--------------------- .text._Z13printBlockIdxv  --------------------------
	.section	.text._Z13printBlockIdxv,"ax",@progbits
	.align	128
        .global         _Z13printBlockIdxv
        .type           _Z13printBlockIdxv,@function
        .size           _Z13printBlockIdxv,(.L_x_10 - _Z13printBlockIdxv)
        .other          _Z13printBlockIdxv,@"STO_CUDA_ENTRY STV_DEFAULT"
_Z13printBlockIdxv:
.text._Z13printBlockIdxv:
[----:B------:R-:W0:Y:S01]  /*0000*/  LDC R1, c[0x0][0x37c] ;  /* 0x0000df00ff017b82 */ /* 0x000e220000000800 */
[----:B------:R-:W1:Y:S01]  /*0010*/  S2R R8, SR_CTAID.X ;  /* 0x0000000000087919 */ /* 0x000e620000002500 */
[----:B0-----:R-:W-:Y:S01]  /*0020*/  VIADD R1, R1, 0xfffffff0 ;  /* 0xfffffff001017836 */ /* 0x001fe20000000000 */
[----:B------:R-:W-:Y:S01]  /*0030*/  MOV R0, 0x0 ;  /* 0x0000000000007802 */ /* 0x000fe20000000f00 */
[----:B------:R-:W0:Y:S01]  /*0040*/  LDCU UR4, c[0x0][0x2f8] ;  /* 0x00005f00ff0477ac */ /* 0x000e220008000800 */
[----:B------:R-:W1:Y:S03]  /*0050*/  S2R R9, SR_CTAID.Y ;  /* 0x0000000000097919 */ /* 0x000e660000002600 */
[----:B------:R2:W3:Y:S01]  /*0060*/  LDC.64 R2, c[0x4][R0] ;  /* 0x0100000000027b82 */ /* 0x0004e20000000a00 */
[----:B------:R-:W4:Y:S01]  /*0070*/  LDCU.64 UR6, c[0x4][0x10] ;  /* 0x01000200ff0677ac */ /* 0x000f220008000a00 */
[----:B------:R-:W5:Y:S01]  /*0080*/  S2R R10, SR_CTAID.Z ;  /* 0x00000000000a7919 */ /* 0x000f620000002700 */
[----:B------:R-:W2:Y:S01]  /*0090*/  LDCU UR5, c[0x0][0x2fc] ;  /* 0x00005f80ff0577ac */ /* 0x000ea20008000800 */
[----:B0-----:R-:W-:Y:S01]  /*00a0*/  IADD3 R6, P0, PT, R1, UR4, RZ ;  /* 0x0000000401067c10 */ /* 0x001fe2000ff1e0ff */
[----:B----4-:R-:W-:Y:S01]  /*00b0*/  IMAD.U32 R4, RZ, RZ, UR6 ;  /* 0x00000006ff047e24 */ /* 0x010fe2000f8e00ff */
[----:B------:R-:W-:-:S03]  /*00c0*/  MOV R5, UR7 ;  /* 0x0000000700057c02 */ /* 0x000fc60008000f00 */
[----:B--2---:R-:W-:Y:S01]  /*00d0*/  IMAD.X R7, RZ, RZ, UR5, P0 ;  /* 0x00000005ff077e24 */ /* 0x004fe200080e06ff */
[----:B-1----:R0:W-:Y:S04]  /*00e0*/  STL.64 [R1], R8 ;  /* 0x0000000801007387 */ /* 0x0021e80000100a00 */
[----:B-----5:R0:W-:Y:S03]  /*00f0*/  STL [R1+0x8], R10 ;  /* 0x0000080a01007387 */ /* 0x0201e60000100800 */
[----:B------:R-:W-:-:S07]  /*0100*/  LEPC R20, `(.L_x_4) ;  /* 0x000000001014794e */ /* 0x000fce0000000000 */
[----:B0--3--:R-:W-:Y:S05]  /*0110*/  CALL.ABS.NOINC R2 ;  /* 0x0000000002007343 */ /* 0x009fea0003c00000 */
.L_x_4:
[----:B------:R-:W-:Y:S05]  /*0120*/  EXIT ;  /* 0x000000000000794d */ /* 0x000fea0003800000 */
.L_x_5:
        /* <DEDUP_REMOVED lines=13> */
.L_x_10:


//--------------------- .text._Z14printThreadIdxv --------------------------
	.section	.text._Z14printThreadIdxv,"ax",@progbits
	.align	128
        .global         _Z14printThreadIdxv
        .type           _Z14printThreadIdxv,@function
        .size           _Z14printThreadIdxv,(.L_x_11 - _Z14printThreadIdxv)
        .other          _Z14printThreadIdxv,@"STO_CUDA_ENTRY STV_DEFAULT"
_Z14printThreadIdxv:
.text._Z14printThreadIdxv:
[----:B------:R-:W0:Y:S01]  /*0000*/  LDC R1, c[0x0][0x37c] ;  /* 0x0000df00ff017b82 */ /* 0x000e220000000800 */
[----:B------:R-:W1:Y:S01]  /*0010*/  S2R R8, SR_TID.X ;  /* 0x0000000000087919 */ /* 0x000e620000002100 */
[----:B0-----:R-:W-:Y:S01]  /*0020*/  VIADD R1, R1, 0xfffffff0 ;  /* 0xfffffff001017836 */ /* 0x001fe20000000000 */
[----:B------:R-:W-:Y:S01]  /*0030*/  MOV R0, 0x0 ;  /* 0x0000000000007802 */ /* 0x000fe20000000f00 */
[----:B------:R-:W0:Y:S01]  /*0040*/  LDCU UR4, c[0x0][0x2f8] ;  /* 0x00005f00ff0477ac */ /* 0x000e220008000800 */
[----:B------:R-:W1:Y:S03]  /*0050*/  S2R R9, SR_TID.Y ;  /* 0x0000000000097919 */ /* 0x000e660000002200 */
[----:B------:R2:W3:Y:S01]  /*0060*/  LDC.64 R2, c[0x4][R0] ;  /* 0x0100000000027b82 */ /* 0x0004e20000000a00 */
[----:B------:R-:W4:Y:S01]  /*0070*/  LDCU.64 UR6, c[0x4][0x8] ;  /* 0x01000100ff0677ac */ /* 0x000f220008000a00 */
[----:B------:R-:W5:Y:S01]  /*0080*/  S2R R10, SR_TID.Z ;  /* 0x00000000000a7919 */ /* 0x000f620000002300 */
        /* <DEDUP_REMOVED lines=9> */
.L_x_6:
[----:B------:R-:W-:Y:S05]  /*0120*/  EXIT ;  /* 0x000000000000794d */ /* 0x000fea0003800000 */
.L_x_7:
        /* <DEDUP_REMOVED lines=13> */
.L_x_11:


//--------------------- .nv.global.init           --------------------------
	.section	.nv.global.init,"aw",@progbits
.nv.global.init:
	.type		$str$3,@object
	.size		$str$3,($str$2 - $str$3)
$str$3:
        /*0000*/ 	.byte	0x47, 0x72, 0x69, 0x64, 0x44, 0x69, 0x6d, 0x2e, 0x78, 0x3d, 0x25, 0x64, 0x2c, 0x20, 0x47, 0x72
        /*0010*/ 	.byte	0x69, 0x64, 0x44, 0x69, 0x6d, 0x2e, 0x79, 0x3d, 0x25, 0x64, 0x2c, 0x20, 0x47, 0x72, 0x69, 0x64
        /*0020*/ 	.byte	0x44, 0x69, 0x6d, 0x2e, 0x7a, 0x3d, 0x25, 0x64, 0x0a, 0x00
	.type		$str$2,@object
	.size		$str$2,($str$1 - $str$2)
$str$2:
        /*002a*/ 	.byte	0x42, 0x6c, 0x6f, 0x63, 0x6b, 0x44, 0x69, 0x6d, 0x2e, 0x78, 0x3d, 0x25, 0x64, 0x2c, 0x20, 0x42
        /*003a*/ 	.byte	0x6c, 0x6f, 0x63, 0x6b, 0x44, 0x69, 0x6d, 0x2e, 0x79, 0x3d, 0x25, 0x64, 0x2c, 0x20, 0x42, 0x6c
        /*004a*/ 	.byte	0x6f, 0x63, 0x6b, 0x44, 0x69, 0x6d, 0x2e, 0x7a, 0x3d, 0x25, 0x64, 0x0a, 0x00
	.type		$str$1,@object
	.size		$str$1,($str - $str$1)
$str$1:
        /*0057*/ 	.byte	0x42, 0x6c, 0x6f, 0x63, 0x6b, 0x49, 0x64, 0x78, 0x2e, 0x78, 0x3d, 0x25, 0x64, 0x2c, 0x20, 0x42
        /*0067*/ 	.byte	0x6c, 0x6f, 0x63, 0x6b, 0x49, 0x64, 0x78, 0x2e, 0x79, 0x3d, 0x25, 0x64, 0x2c, 0x20, 0x42, 0x6c
        /*0077*/ 	.byte	0x6f, 0x63, 0x6b, 0x49, 0x64, 0x78, 0x2e, 0x7a, 0x3d, 0x25, 0x64, 0x0a, 0x00
	.type		$str,@object
	.size		$str,(.L_0 - $str)
$str:
        /*0084*/ 	.byte	0x54, 0x68, 0x72, 0x65, 0x61, 0x64, 0x49, 0x64, 0x78, 0x2e, 0x78, 0x3d, 0x25, 0x64, 0x2c, 0x20
        /*0094*/ 	.byte	0x54, 0x68, 0x72, 0x65, 0x61, 0x64, 0x49, 0x64, 0x78, 0x2e, 0x79, 0x3d, 0x25, 0x64, 0x2c, 0x20
        /*00a4*/ 	.byte	0x54, 0x68, 0x72, 0x65, 0x61, 0x64, 0x49, 0x64, 0x78, 0x2e, 0x7a, 0x3d, 0x25, 0x64, 0x0a, 0x00
.L_0:


//--------------------- .nv.shared.reserved.0     --------------------------
	.section	.nv.shared.reserved.0,"aw",@nobits
	.weak		__nv_reservedSMEM_offset_0_alias
	.size		__nv_reservedSMEM_offset_0_alias, 0, 64
	.other		__nv_reservedSMEM_offset_0_alias,@"STO_CUDA_RESERVED_SHARED STV_DEFAULT"
__nv_reservedSMEM_offset_0_alias:
	.zero		0
	.zero		64


//--------------------- .nv.constant0._Z12printGridDimv --------------------------
	.section	.nv.constant0._Z12printGridDimv,"a",@progbits
	.sectionflags	@""
	.align	4
.nv.constant0._Z12printGridDimv:
	.zero		896


//--------------------- .nv.constant0._Z13printBlockDimv --------------------------
	.section	.nv.constant0._Z13printBlockDimv,"a",@progbits
	.sectionflags	@""
	.align	4
.nv.constant0._Z13printBlockDimv:
	.zero		896


//--------------------- .nv.constant0._Z13printBlockIdxv --------------------------
	.section	.nv.constant0._Z13printBlockIdxv,"a",@progbits
	.sectionflags	@""
	.align	4
.nv.constant0._Z13printBlockIdxv:
	.zero		896


//--------------------- .nv.constant0._Z14printThreadIdxv --------------------------
	.section	.nv.constant0._Z14printThreadIdxv,"a",@progbits
	.sectionflags	@""
	.align	4
.nv.constant0._Z14printThreadIdxv:
	.zero		896


//--------------------- SYMBOLS --------------------------

	.type		.nv.reservedSmem.offset0,@object
	.size		.nv.reservedSmem.offset0,0x4
	.type		vprintf,@function
